//
// Generated by NVIDIA NVVM Compiler
//
// Compiler Build ID: CL-36424714
// Cuda compilation tools, release 13.0, V13.0.88
// Based on NVVM 20.0.0
//

.version 9.0
.target sm_100
.address_size 64

	// .globl	_Z12mandelKernelffffmiPii

.visible .entry _Z12mandelKernelffffmiPii(
	.param .f32 _Z12mandelKernelffffmiPii_param_0,
	.param .f32 _Z12mandelKernelffffmiPii_param_1,
	.param .f32 _Z12mandelKernelffffmiPii_param_2,
	.param .f32 _Z12mandelKernelffffmiPii_param_3,
	.param .u64 _Z12mandelKernelffffmiPii_param_4,
	.param .u32 _Z12mandelKernelffffmiPii_param_5,
	.param .u64 .ptr .align 1 _Z12mandelKernelffffmiPii_param_6,
	.param .u32 _Z12mandelKernelffffmiPii_param_7
)
{
	.reg .pred 	%p<14>;
	.reg .b32 	%r<50>;
	.reg .b32 	%f<20>;
	.reg .b64 	%rd<19>;

	ld.param.f32 	%f9, [_Z12mandelKernelffffmiPii_param_0];
	ld.param.f32 	%f10, [_Z12mandelKernelffffmiPii_param_1];
	ld.param.f32 	%f11, [_Z12mandelKernelffffmiPii_param_2];
	ld.param.f32 	%f12, [_Z12mandelKernelffffmiPii_param_3];
	ld.param.u64 	%rd5, [_Z12mandelKernelffffmiPii_param_4];
	ld.param.u32 	%r21, [_Z12mandelKernelffffmiPii_param_5];
	ld.param.u64 	%rd6, [_Z12mandelKernelffffmiPii_param_6];
	ld.param.u32 	%r22, [_Z12mandelKernelffffmiPii_param_7];
	setp.lt.s32 	%p1, %r22, 1;
	@%p1 bra 	$L__BB0_18;
	cvta.to.global.u64 	%rd1, %rd6;
	mov.u32 	%r23, %ctaid.x;
	mov.u32 	%r24, %ntid.x;
	mul.lo.s32 	%r25, %r23, %r24;
	mov.u32 	%r26, %tid.x;
	mad.lo.s32 	%r1, %r22, %r26, %r25;
	mov.u32 	%r27, %ctaid.y;
	mov.u32 	%r28, %ntid.y;
	mov.u32 	%r29, %tid.y;
	mad.lo.s32 	%r30, %r27, %r28, %r29;
	cvt.rn.f32.u32 	%f13, %r30;
	fma.rn.f32 	%f1, %f12, %f13, %f10;
	setp.lt.s32 	%p2, %r21, 1;
	cvt.u64.u32 	%rd7, %r30;
	mul.lo.s64 	%rd2, %rd5, %rd7;
	add.s64 	%rd3, %rd1, %rd2;
	@%p2 bra 	$L__BB0_7;
	mov.b32 	%r42, 0;
$L__BB0_3:
	add.s32 	%r3, %r1, %r42;
	cvt.rn.f32.s32 	%f14, %r3;
	fma.rn.f32 	%f2, %f11, %f14, %f9;
	mov.b32 	%r43, 0;
	mov.f32 	%f18, %f1;
	mov.f32 	%f19, %f2;
$L__BB0_4:
	mul.f32 	%f5, %f19, %f19;
	mul.f32 	%f6, %f18, %f18;
	add.f32 	%f15, %f5, %f6;
	setp.gt.f32 	%p11, %f15, 0f40800000;
	mov.u32 	%r44, %r43;
	@%p11 bra 	$L__BB0_6;
	sub.f32 	%f16, %f5, %f6;
	add.f32 	%f17, %f19, %f19;
	add.f32 	%f19, %f2, %f16;
	fma.rn.f32 	%f18, %f17, %f18, %f1;
	add.s32 	%r43, %r43, 1;
	setp.ne.s32 	%p12, %r43, %r21;
	mov.u32 	%r44, %r21;
	@%p12 bra 	$L__BB0_4;
$L__BB0_6:
	mul.wide.s32 	%rd17, %r3, 4;
	add.s64 	%rd18, %rd3, %rd17;
	st.global.u32 	[%rd18], %r44;
	add.s32 	%r42, %r42, 1;
	setp.eq.s32 	%p13, %r42, %r22;
	@%p13 bra 	$L__BB0_18;
	bra.uni 	$L__BB0_3;
$L__BB0_7:
	and.b32  	%r8, %r22, 7;
	setp.lt.u32 	%p3, %r22, 8;
	mov.b32 	%r48, 0;
	@%p3 bra 	$L__BB0_10;
	and.b32  	%r48, %r22, 2147483640;
	neg.s32 	%r46, %r48;
	add.s64 	%rd8, %rd2, %rd1;
	add.s64 	%rd4, %rd8, 16;
	mov.u32 	%r45, %r1;
$L__BB0_9:
	.pragma "nounroll";
	mul.wide.s32 	%rd9, %r45, 4;
	add.s64 	%rd10, %rd4, %rd9;
	mov.b32 	%r32, 0;
	st.global.u32 	[%rd10+-16], %r32;
	st.global.u32 	[%rd10+-12], %r32;
	st.global.u32 	[%rd10+-8], %r32;
	st.global.u32 	[%rd10+-4], %r32;
	st.global.u32 	[%rd10], %r32;
	st.global.u32 	[%rd10+4], %r32;
	st.global.u32 	[%rd10+8], %r32;
	st.global.u32 	[%rd10+12], %r32;
	add.s32 	%r46, %r46, 8;
	add.s32 	%r45, %r45, 8;
	setp.ne.s32 	%p4, %r46, 0;
	@%p4 bra 	$L__BB0_9;
$L__BB0_10:
	setp.eq.s32 	%p5, %r8, 0;
	@%p5 bra 	$L__BB0_18;
	and.b32  	%r16, %r22, 3;
	setp.lt.u32 	%p6, %r8, 4;
	@%p6 bra 	$L__BB0_13;
	add.s32 	%r33, %r1, %r48;
	mul.wide.s32 	%rd11, %r33, 4;
	add.s64 	%rd12, %rd3, %rd11;
	mov.b32 	%r34, 0;
	st.global.u32 	[%rd12], %r34;
	st.global.u32 	[%rd12+4], %r34;
	st.global.u32 	[%rd12+8], %r34;
	st.global.u32 	[%rd12+12], %r34;
	add.s32 	%r48, %r48, 4;
$L__BB0_13:
	setp.eq.s32 	%p7, %r16, 0;
	@%p7 bra 	$L__BB0_18;
	setp.eq.s32 	%p8, %r16, 1;
	@%p8 bra 	$L__BB0_16;
	add.s32 	%r35, %r1, %r48;
	mul.wide.s32 	%rd13, %r35, 4;
	add.s64 	%rd14, %rd3, %rd13;
	mov.b32 	%r36, 0;
	st.global.u32 	[%rd14], %r36;
	st.global.u32 	[%rd14+4], %r36;
	add.s32 	%r48, %r48, 2;
$L__BB0_16:
	and.b32  	%r37, %r22, 1;
	setp.eq.b32 	%p9, %r37, 1;
	not.pred 	%p10, %p9;
	@%p10 bra 	$L__BB0_18;
	add.s32 	%r38, %r1, %r48;
	mul.wide.s32 	%rd15, %r38, 4;
	add.s64 	%rd16, %rd3, %rd15;
	mov.b32 	%r39, 0;
	st.global.u32 	[%rd16], %r39;
$L__BB0_18:
	ret;

}


// ===== COMPILED SASS (sm_100) =====

	.target	sm_100

	.elftype	@"ET_EXEC"


//--------------------- .note.nv.tkinfo           --------------------------
	.section	.note.nv.tkinfo,"",@"SHT_NOTE"
	.sectionflags	@"SHF_NOTE_NV_TKINFO"
	.tkinfo
        /*0018*/ 	.word	0x00000002
        /*0030*/ 	.string	""
        /*0030*/ 	.string	"ptxas"
        /*0030*/ 	.string	"Cuda compilation tools, release 13.0, V13.0.88"
        /*0030*/ 	.string	"Build cuda_13.0.r13.0/compiler.36424714_0"
        /*0030*/ 	.string	"-arch sm_100 -m 64 "



//--------------------- .note.nv.cuinfo           --------------------------
	.section	.note.nv.cuinfo,"",@"SHT_NOTE"
	.sectionflags	@"SHF_NOTE_NV_CUINFO"
        /*0018*/ 	.short	0x0002
        /*001a*/ 	.short	0x0064
        /*001c*/ 	.short	0x0082
	.zero		2


//--------------------- .nv.info                  --------------------------
	.section	.nv.info,"",@"SHT_CUDA_INFO"
	.align	4


	//----- nvinfo : EIATTR_REGCOUNT
	.align		4
        /*0000*/ 	.byte	0x04, 0x2f
        /*0002*/ 	.short	(.L_1 - .L_0)
	.align		4
.L_0:
        /*0004*/ 	.word	index@(_Z12mandelKernelffffmiPii)
        /*0008*/ 	.word	0x00000010


	//----- nvinfo : EIATTR_FRAME_SIZE
	.align		4
.L_1:
        /*000c*/ 	.byte	0x04, 0x11
        /*000e*/ 	.short	(.L_3 - .L_2)
	.align		4
.L_2:
        /*0010*/ 	.word	index@(_Z12mandelKernelffffmiPii)
        /*0014*/ 	.word	0x00000000


	//----- nvinfo : EIATTR_MIN_STACK_SIZE
	.align		4
.L_3:
        /*0018*/ 	.byte	0x04, 0x12
        /*001a*/ 	.short	(.L_5 - .L_4)
	.align		4
.L_4:
        /*001c*/ 	.word	index@(_Z12mandelKernelffffmiPii)
        /*0020*/ 	.word	0x00000000
.L_5:


//--------------------- .nv.compat                --------------------------
	.section	.nv.compat,"",@"SHT_CUDA_COMPAT_INFO"
	.align	4
        /*0000*/ 	.byte	0x02, 0x09, 0x00, 0x00, 0x02, 0x02, 0x01, 0x00, 0x02, 0x05, 0x05, 0x00, 0x03, 0x07, 0x01, 0x01
        /*0010*/ 	.byte	0x02, 0x03, 0x00, 0x00, 0x02, 0x06, 0x01, 0x00, 0x04, 0x0b, 0x08, 0x00, 0x01, 0x00, 0x00, 0x00
        /*0020*/ 	.byte	0x00, 0x00, 0x00, 0x00


//--------------------- .nv.info._Z12mandelKernelffffmiPii --------------------------
	.section	.nv.info._Z12mandelKernelffffmiPii,"",@"SHT_CUDA_INFO"
	.sectionflags	@""
	.align	4


	//----- nvinfo : EIATTR_CUDA_API_VERSION
	.align		4
        /*0000*/ 	.byte	0x04, 0x37
        /*0002*/ 	.short	(.L_7 - .L_6)
.L_6:
        /*0004*/ 	.word	0x00000082


	//----- nvinfo : EIATTR_KPARAM_INFO
	.align		4
.L_7:
        /*0008*/ 	.byte	0x04, 0x17
        /*000a*/ 	.short	(.L_9 - .L_8)
.L_8:
        /*000c*/ 	.word	0x00000000
        /*0010*/ 	.short	0x0007
        /*0012*/ 	.short	0x0028
        /*0014*/ 	.byte	0x00, 0xf0, 0x11, 0x00


	//----- nvinfo : EIATTR_KPARAM_INFO
	.align		4
.L_9:
        /*0018*/ 	.byte	0x04, 0x17
        /*001a*/ 	.short	(.L_11 - .L_10)
.L_10:
        /*001c*/ 	.word	0x00000000
        /*0020*/ 	.short	0x0006
        /*0022*/ 	.short	0x0020
        /*0024*/ 	.byte	0x00, 0xf5, 0x21, 0x00


	//----- nvinfo : EIATTR_KPARAM_INFO
	.align		4
.L_11:
        /*0028*/ 	.byte	0x04, 0x17
        /*002a*/ 	.short	(.L_13 - .L_12)
.L_12:
        /*002c*/ 	.word	0x00000000
        /*0030*/ 	.short	0x0005
        /*0032*/ 	.short	0x0018
        /*0034*/ 	.byte	0x00, 0xf0, 0x11, 0x00


	//----- nvinfo : EIATTR_KPARAM_INFO
	.align		4
.L_13:
        /*0038*/ 	.byte	0x04, 0x17
        /*003a*/ 	.short	(.L_15 - .L_14)
.L_14:
        /*003c*/ 	.word	0x00000000
        /*0040*/ 	.short	0x0004
        /*0042*/ 	.short	0x0010
        /*0044*/ 	.byte	0x00, 0xf0, 0x21, 0x00


	//----- nvinfo : EIATTR_KPARAM_INFO
	.align		4
.L_15:
        /*0048*/ 	.byte	0x04, 0x17
        /*004a*/ 	.short	(.L_17 - .L_16)
.L_16:
        /*004c*/ 	.word	0x00000000
        /*0050*/ 	.short	0x0003
        /*0052*/ 	.short	0x000c
        /*0054*/ 	.byte	0x00, 0xf0, 0x11, 0x00


	//----- nvinfo : EIATTR_KPARAM_INFO
	.align		4
.L_17:
        /*0058*/ 	.byte	0x04, 0x17
        /*005a*/ 	.short	(.L_19 - .L_18)
.L_18:
        /*005c*/ 	.word	0x00000000
        /*0060*/ 	.short	0x0002
        /*0062*/ 	.short	0x0008
        /*0064*/ 	.byte	0x00, 0xf0, 0x11, 0x00


	//----- nvinfo : EIATTR_KPARAM_INFO
	.align		4
.L_19:
        /*0068*/ 	.byte	0x04, 0x17
        /*006a*/ 	.short	(.L_21 - .L_20)
.L_20:
        /*006c*/ 	.word	0x00000000
        /*0070*/ 	.short	0x0001
        /*0072*/ 	.short	0x0004
        /*0074*/ 	.byte	0x00, 0xf0, 0x11, 0x00


	//----- nvinfo : EIATTR_KPARAM_INFO
	.align		4
.L_21:
        /*0078*/ 	.byte	0x04, 0x17
        /*007a*/ 	.short	(.L_23 - .L_22)
.L_22:
        /*007c*/ 	.word	0x00000000
        /*0080*/ 	.short	0x0000
        /*0082*/ 	.short	0x0000
        /*0084*/ 	.byte	0x00, 0xf0, 0x11, 0x00


	//----- nvinfo : EIATTR_SPARSE_MMA_MASK
	.align		4
.L_23:
        /*0088*/ 	.byte	0x03, 0x50
        /*008a*/ 	.short	0x0000


	//----- nvinfo : EIATTR_MAXREG_COUNT
	.align		4
        /*008c*/ 	.byte	0x03, 0x1b
        /*008e*/ 	.short	0x00ff


	//----- nvinfo : EIATTR_MERCURY_ISA_VERSION
	.align		4
        /*0090*/ 	.byte	0x03, 0x5f
        /*0092*/ 	.short	0x0101


	//----- nvinfo : EIATTR_VRC_CTA_INIT_COUNT
	.align		4
        /*0094*/ 	.byte	0x02, 0x4a
	.zero		1
	.zero		1


	//----- nvinfo : EIATTR_EXIT_INSTR_OFFSETS
	.align		4
        /*0098*/ 	.byte	0x04, 0x1c
        /*009a*/ 	.short	(.L_25 - .L_24)


	//   ....[0]....
.L_24:
        /*009c*/ 	.word	0x00000030


	//   ....[1]....
        /*00a0*/ 	.word	0x000003a0


	//   ....[2]....
        /*00a4*/ 	.word	0x00000540


	//   ....[3]....
        /*00a8*/ 	.word	0x00000600


	//   ....[4]....
        /*00ac*/ 	.word	0x00000690


	//   ....[5]....
        /*00b0*/ 	.word	0x000006d0


	//----- nvinfo : EIATTR_CRS_STACK_SIZE
	.align		4
.L_25:
        /*00b4*/ 	.byte	0x04, 0x1e
        /*00b6*/ 	.short	(.L_27 - .L_26)
.L_26:
        /*00b8*/ 	.word	0x00000000


	//----- nvinfo : EIATTR_CBANK_PARAM_SIZE
	.align		4
.L_27:
        /*00bc*/ 	.byte	0x03, 0x19
        /*00be*/ 	.short	0x002c


	//----- nvinfo : EIATTR_PARAM_CBANK
	.align		4
        /*00c0*/ 	.byte	0x04, 0x0a
        /*00c2*/ 	.short	(.L_29 - .L_28)
	.align		4
.L_28:
        /*00c4*/ 	.word	index@(.nv.constant0._Z12mandelKernelffffmiPii)
        /*00c8*/ 	.short	0x0380
        /*00ca*/ 	.short	0x002c


	//----- nvinfo : EIATTR_SW_WAR
	.align		4
.L_29:
        /*00cc*/ 	.byte	0x04, 0x36
        /*00ce*/ 	.short	(.L_31 - .L_30)
.L_30:
        /*00d0*/ 	.word	0x00000008
.L_31:


//--------------------- .nv.callgraph             --------------------------
	.section	.nv.callgraph,"",@"SHT_CUDA_CALLGRAPH"
	.align	4
	.sectionentsize	8
	.align		4
        /*0000*/ 	.word	0x00000000
	.align		4
        /*0004*/ 	.word	0xffffffff
	.align		4
        /*0008*/ 	.word	0x00000000
	.align		4
        /*000c*/ 	.word	0xfffffffe
	.align		4
        /*0010*/ 	.word	0x00000000
	.align		4
        /*0014*/ 	.word	0xfffffffd
	.align		4
        /*0018*/ 	.word	0x00000000
	.align		4
        /*001c*/ 	.word	0xfffffffc


//--------------------- .text._Z12mandelKernelffffmiPii --------------------------
	.section	.text._Z12mandelKernelffffmiPii,"ax",@progbits
	.align	128
        .global         _Z12mandelKernelffffmiPii
        .type           _Z12mandelKernelffffmiPii,@function
        .size           _Z12mandelKernelffffmiPii,(.L_x_9 - _Z12mandelKernelffffmiPii)
        .other          _Z12mandelKernelffffmiPii,@"STO_CUDA_ENTRY STV_DEFAULT"
_Z12mandelKernelffffmiPii:
.text._Z12mandelKernelffffmiPii:
[----:B------:R-:W-:Y:S08]  /*0000*/  LDC R1, c[0x0][0x37c] ;  /* 0x0000df00ff017b82 */ /* 0x000ff00000000800 */
[----:B------:R-:W0:Y:S02]  /*0010*/  LDC R13, c[0x0][0x3a8] ;  /* 0x0000ea00ff0d7b82 */ /* 0x000e240000000800 */
[----:B0-----:R-:W-:-:S13]  /*0020*/  ISETP.GE.AND P0, PT, R13, 0x1, PT ;  /* 0x000000010d00780c */ /* 0x001fda0003f06270 */
[----:B------:R-:W-:Y:S05]  /*0030*/  @!P0 EXIT ;  /* 0x000000000000894d */ /* 0x000fea0003800000 */
[----:B------:R-:W0:Y:S01]  /*0040*/  S2R R0, SR_TID.Y ;  /* 0x0000000000007919 */ /* 0x000e220000002200 */
[----:B------:R-:W1:Y:S01]  /*0050*/  LDCU UR5, c[0x0][0x360] ;  /* 0x00006c00ff0577ac */ /* 0x000e620008000800 */
[----:B------:R-:W0:Y:S01]  /*0060*/  S2UR UR6, SR_CTAID.Y ;  /* 0x00000000000679c3 */ /* 0x000e220000002600 */
[----:B------:R-:W2:Y:S01]  /*0070*/  S2R R2, SR_TID.X ;  /* 0x0000000000027919 */ /* 0x000ea20000002100 */
[----:B------:R-:W3:Y:S01]  /*0080*/  LDCU UR9, c[0x0][0x398] ;  /* 0x00007300ff0977ac */ /* 0x000ee20008000800 */
[----:B------:R-:W4:Y:S05]  /*0090*/  LDCU.64 UR10, c[0x0][0x390] ;  /* 0x00007200ff0a77ac */ /* 0x000f2a0008000a00 */
[----:B------:R-:W0:Y:S01]  /*00a0*/  LDC R3, c[0x0][0x364] ;  /* 0x0000d900ff037b82 */ /* 0x000e220000000800 */
[----:B------:R-:W5:Y:S07]  /*00b0*/  LDCU UR8, c[0x0][0x38c] ;  /* 0x00007180ff0877ac */ /* 0x000f6e0008000800 */
[----:B------:R-:W1:Y:S01]  /*00c0*/  S2UR UR4, SR_CTAID.X ;  /* 0x00000000000479c3 */ /* 0x000e620000002500 */
[----:B---3--:R-:W-:-:S07]  /*00d0*/  UISETP.GE.AND UP0, UPT, UR9, 0x1, UPT ;  /* 0x000000010900788c */ /* 0x008fce000bf06270 */
[----:B------:R-:W4:Y:S08]  /*00e0*/  LDC.64 R4, c[0x0][0x3a0] ;  /* 0x0000e800ff047b82 */ /* 0x000f300000000a00 */
[----:B------:R-:W5:Y:S01]  /*00f0*/  LDC R7, c[0x0][0x384] ;  /* 0x0000e100ff077b82 */ /* 0x000f620000000800 */
[----:B0-----:R-:W-:Y:S01]  /*0100*/  IMAD R3, R3, UR6, R0 ;  /* 0x0000000603037c24 */ /* 0x001fe2000f8e0200 */
[----:B------:R-:W0:Y:S04]  /*0110*/  LDCU.64 UR6, c[0x0][0x358] ;  /* 0x00006b00ff0677ac */ /* 0x000e280008000a00 */
[----:B------:R-:W-:Y:S01]  /*0120*/  I2FP.F32.U32 R0, R3 ;  /* 0x0000000300007245 */ /* 0x000fe20000201000 */
[----:B-1----:R-:W-:Y:S01]  /*0130*/  UIMAD UR4, UR4, UR5, URZ ;  /* 0x00000005040472a4 */ /* 0x002fe2000f8e02ff */
[----:B----4-:R-:W-:-:S04]  /*0140*/  IMAD.WIDE.U32 R4, R3, UR10, R4 ;  /* 0x0000000a03047c25 */ /* 0x010fc8000f8e0004 */
[----:B------:R-:W-:Y:S02]  /*0150*/  IMAD R3, R3, UR11, R5 ;  /* 0x0000000b03037c24 */ /* 0x000fe4000f8e0205 */
[----:B-----5:R-:W-:Y:S01]  /*0160*/  FFMA R6, R0, UR8, R7 ;  /* 0x0000000800067c23 */ /* 0x020fe20008000007 */
[----:B--2---:R-:W-:Y:S01]  /*0170*/  IMAD R0, R2, R13, UR4 ;  /* 0x0000000402007e24 */ /* 0x004fe2000f8e020d */
[----:B------:R-:W-:Y:S01]  /*0180*/  MOV R2, R4 ;  /* 0x0000000400027202 */ /* 0x000fe20000000f00 */
[----:B0-----:R-:W-:Y:S06]  /*0190*/  BRA.U !UP0, `(.L_x_0) ;  /* 0x00000001088c7547 */ /* 0x001fec000b800000 */
[----:B------:R-:W-:-:S05]  /*01a0*/  UMOV UR4, URZ ;  /* 0x000000ff00047c82 */ /* 0x000fca0008000000 */
.L_x_4:
[----:B------:R-:W0:Y:S01]  /*01b0*/  LDC R5, c[0x0][0x380] ;  /* 0x0000e000ff057b82 */ /* 0x000e220000000800 */
[----:B------:R-:W0:Y:S01]  /*01c0*/  LDCU UR5, c[0x0][0x388] ;  /* 0x00007100ff0577ac */ /* 0x000e220008000800 */
[----:B------:R-:W-:Y:S01]  /*01d0*/  IADD3 R11, PT, PT, R0, UR4, RZ ;  /* 0x00000004000b7c10 */ /* 0x000fe2000fffe0ff */
[----:B------:R-:W-:Y:S01]  /*01e0*/  BSSY.RECONVERGENT B0, `(.L_x_1) ;  /* 0x0000016000007945 */ /* 0x000fe20003800200 */
[----:B------:R-:W1:Y:S02]  /*01f0*/  LDCU UR8, c[0x0][0x398] ;  /* 0x00007300ff0877ac */ /* 0x000e640008000800 */
[----:B------:R-:W-:Y:S01]  /*0200*/  I2FP.F32.S32 R4, R11 ;  /* 0x0000000b00047245 */ /* 0x000fe20000201400 */
[----:B------:R-:W2:Y:S04]  /*0210*/  LDCU UR9, c[0x0][0x398] ;  /* 0x00007300ff0977ac */ /* 0x000ea80008000800 */
[----:B0-----:R-:W-:Y:S01]  /*0220*/  FFMA R8, R4, UR5, R5 ;  /* 0x0000000504087c23 */ /* 0x001fe20008000005 */
[----:B------:R-:W-:Y:S01]  /*0230*/  IMAD.MOV.U32 R4, RZ, RZ, RZ ;  /* 0x000000ffff047224 */ /* 0x000fe200078e00ff */
[----:B------:R-:W-:-:S02]  /*0240*/  MOV R5, R6 ;  /* 0x0000000600057202 */ /* 0x000fc40000000f00 */
[----:B-12---:R-:W-:-:S07]  /*0250*/  IMAD.MOV.U32 R7, RZ, RZ, R8 ;  /* 0x000000ffff077224 */ /* 0x006fce00078e0008 */
.L_x_3:
[----:B------:R-:W-:Y:S01]  /*0260*/  FMUL R10, R7, R7 ;  /* 0x00000007070a7220 */ /* 0x000fe20000400000 */
[----:B------:R-:W-:-:S04]  /*0270*/  FMUL R13, R5, R5 ;  /* 0x00000005050d7220 */ /* 0x000fc80000400000 */
[----:B------:R-:W-:-:S05]  /*0280*/  FADD R9, R10, R13 ;  /* 0x0000000d0a097221 */ /* 0x000fca0000000000 */
[----:B------:R-:W-:Y:S02]  /*0290*/  FSETP.GT.AND P0, PT, R9, 4, PT ;  /* 0x408000000900780b */ /* 0x000fe40003f04000 */
[----:B------:R-:W-:-:S11]  /*02a0*/  MOV R9, R4 ;  /* 0x0000000400097202 */ /* 0x000fd60000000f00 */
[----:B------:R-:W-:Y:S05]  /*02b0*/  @P0 BRA `(.L_x_2) ;  /* 0x0000000000200947 */ /* 0x000fea0003800000 */
[----:B------:R-:W-:Y:S02]  /*02c0*/  VIADD R4, R4, 0x1 ;  /* 0x0000000104047836 */ /* 0x000fe40000000000 */
[----:B------:R-:W-:Y:S01]  /*02d0*/  FADD R9, R7, R7 ;  /* 0x0000000707097221 */ /* 0x000fe20000000000 */
[----:B------:R-:W-:Y:S02]  /*02e0*/  FADD R7, R10, -R13 ;  /* 0x8000000d0a077221 */ /* 0x000fe40000000000 */
[----:B------:R-:W-:Y:S01]  /*02f0*/  ISETP.NE.AND P0, PT, R4, UR9, PT ;  /* 0x0000000904007c0c */ /* 0x000fe2000bf05270 */
[----:B------:R-:W-:Y:S01]  /*0300*/  FFMA R5, R9, R5, R6 ;  /* 0x0000000509057223 */ /* 0x000fe20000000006 */
[----:B------:R-:W-:-:S11]  /*0310*/  FADD R7, R8, R7 ;  /* 0x0000000708077221 */ /* 0x000fd60000000000 */
[----:B------:R-:W-:Y:S05]  /*0320*/  @P0 BRA `(.L_x_3) ;  /* 0xfffffffc00cc0947 */ /* 0x000fea000383ffff */
[----:B------:R-:W-:-:S07]  /*0330*/  MOV R9, UR8 ;  /* 0x0000000800097c02 */ /* 0x000fce0008000f00 */
.L_x_2:
[----:B------:R-:W-:Y:S05]  /*0340*/  BSYNC.RECONVERGENT B0 ;  /* 0x0000000000007941 */ /* 0x000fea0003800200 */
.L_x_1:
[----:B------:R-:W0:Y:S01]  /*0350*/  LDC R7, c[0x0][0x3a8] ;  /* 0x0000ea00ff077b82 */ /* 0x000e220000000800 */
[----:B------:R-:W-:Y:S01]  /*0360*/  UIADD3 UR5, UPT, UPT, UR4, 0x1, URZ ;  /* 0x0000000104057890 */ /* 0x000fe2000fffe0ff */
[----:B------:R-:W-:-:S05]  /*0370*/  IMAD.WIDE R4, R11, 0x4, R2 ;  /* 0x000000040b047825 */ /* 0x000fca00078e0202 */
[----:B------:R1:W-:Y:S01]  /*0380*/  STG.E desc[UR6][R4.64], R9 ;  /* 0x0000000904007986 */ /* 0x0003e2000c101906 */
[----:B0-----:R-:W-:-:S13]  /*0390*/  ISETP.NE.AND P0, PT, R7, UR5, PT ;  /* 0x0000000507007c0c */ /* 0x001fda000bf05270 */
[----:B-1----:R-:W-:Y:S05]  /*03a0*/  @!P0 EXIT ;  /* 0x000000000000894d */ /* 0x002fea0003800000 */
[----:B------:R-:W-:Y:S01]  /*03b0*/  UMOV UR4, UR5 ;  /* 0x0000000500047c82 */ /* 0x000fe20008000000 */
[----:B------:R-:W-:Y:S05]  /*03c0*/  BRA `(.L_x_4) ;  /* 0xfffffffc00787947 */ /* 0x000fea000383ffff */
.L_x_0:
[C---:B------:R-:W-:Y:S01]  /*03d0*/  ISETP.GE.U32.AND P1, PT, R13.reuse, 0x8, PT ;  /* 0x000000080d00780c */ /* 0x040fe20003f26070 */
[----:B------:R-:W-:Y:S01]  /*03e0*/  IMAD.MOV.U32 R9, RZ, RZ, RZ ;  /* 0x000000ffff097224 */ /* 0x000fe200078e00ff */
[----:B------:R-:W-:-:S04]  /*03f0*/  LOP3.LUT R10, R13, 0x7, RZ, 0xc0, !PT ;  /* 0x000000070d0a7812 */ /* 0x000fc800078ec0ff */
[----:B------:R-:W-:-:S07]  /*0400*/  ISETP.NE.AND P0, PT, R10, RZ, PT ;  /* 0x000000ff0a00720c */ /* 0x000fce0003f05270 */
[----:B------:R-:W-:Y:S06]  /*0410*/  @!P1 BRA `(.L_x_5) ;  /* 0x0000000000489947 */ /* 0x000fec0003800000 */
[----:B------:R-:W-:Y:S02]  /*0420*/  IADD3 R6, P1, PT, R4, 0x10, RZ ;  /* 0x0000001004067810 */ /* 0x000fe40007f3e0ff */
[----:B------:R-:W-:Y:S02]  /*0430*/  LOP3.LUT R9, R13, 0x7ffffff8, RZ, 0xc0, !PT ;  /* 0x7ffffff80d097812 */ /* 0x000fe400078ec0ff */
[----:B------:R-:W-:Y:S01]  /*0440*/  MOV R11, R0 ;  /* 0x00000000000b7202 */ /* 0x000fe20000000f00 */
[----:B------:R-:W-:Y:S01]  /*0450*/  IMAD.X R7, RZ, RZ, R3, P1 ;  /* 0x000000ffff077224 */ /* 0x000fe200008e0603 */
[----:B------:R-:W-:-:S07]  /*0460*/  IADD3 R8, PT, PT, -R9, RZ, RZ ;  /* 0x000000ff09087210 */ /* 0x000fce0007ffe1ff */
.L_x_6:
[C---:B0-----:R-:W-:Y:S01]  /*0470*/  IMAD.WIDE R4, R11.reuse, 0x4, R6 ;  /* 0x000000040b047825 */ /* 0x041fe200078e0206 */
[----:B------:R-:W-:-:S03]  /*0480*/  IADD3 R11, PT, PT, R11, 0x8, RZ ;  /* 0x000000080b0b7810 */ /* 0x000fc60007ffe0ff */
[----:B------:R-:W-:Y:S01]  /*0490*/  VIADD R8, R8, 0x8 ;  /* 0x0000000808087836 */ /* 0x000fe20000000000 */
[----:B------:R0:W-:Y:S04]  /*04a0*/  STG.E desc[UR6][R4.64+-0x10], RZ ;  /* 0xfffff0ff04007986 */ /* 0x0001e8000c101906 */
[----:B------:R0:W-:Y:S01]  /*04b0*/  STG.E desc[UR6][R4.64+-0xc], RZ ;  /* 0xfffff4ff04007986 */ /* 0x0001e2000c101906 */
[----:B------:R-:W-:-:S03]  /*04c0*/  ISETP.NE.AND P1, PT, R8, RZ, PT ;  /* 0x000000ff0800720c */ /* 0x000fc60003f25270 */
[----:B------:R0:W-:Y:S04]  /*04d0*/  STG.E desc[UR6][R4.64+-0x8], RZ ;  /* 0xfffff8ff04007986 */ /* 0x0001e8000c101906 */
[----:B------:R0:W-:Y:S04]  /*04e0*/  STG.E desc[UR6][R4.64+-0x4], RZ ;  /* 0xfffffcff04007986 */ /* 0x0001e8000c101906 */
[----:B------:R0:W-:Y:S04]  /*04f0*/  STG.E desc[UR6][R4.64], RZ ;  /* 0x000000ff04007986 */ /* 0x0001e8000c101906 */
[----:B------:R0:W-:Y:S04]  /*0500*/  STG.E desc[UR6][R4.64+0x4], RZ ;  /* 0x000004ff04007986 */ /* 0x0001e8000c101906 */
[----:B------:R0:W-:Y:S04]  /*0510*/  STG.E desc[UR6][R4.64+0x8], RZ ;  /* 0x000008ff04007986 */ /* 0x0001e8000c101906 */
[----:B------:R0:W-:Y:S01]  /*0520*/  STG.E desc[UR6][R4.64+0xc], RZ ;  /* 0x00000cff04007986 */ /* 0x0001e2000c101906 */
[----:B------:R-:W-:Y:S05]  /*0530*/  @P1 BRA `(.L_x_6) ;  /* 0xfffffffc00cc1947 */ /* 0x000fea000383ffff */
.L_x_5:
[----:B------:R-:W-:Y:S05]  /*0540*/  @!P0 EXIT ;  /* 0x000000000000894d */ /* 0x000fea0003800000 */
[----:B------:R-:W-:Y:S02]  /*0550*/  ISETP.GE.U32.AND P0, PT, R10, 0x4, PT ;  /* 0x000000040a00780c */ /* 0x000fe40003f06070 */
[----:B------:R-:W-:-:S04]  /*0560*/  LOP3.LUT R6, R13, 0x3, RZ, 0xc0, !PT ;  /* 0x000000030d067812 */ /* 0x000fc800078ec0ff */
[----:B------:R-:W-:-:S07]  /*0570*/  ISETP.NE.AND P1, PT, R6, RZ, PT ;  /* 0x000000ff0600720c */ /* 0x000fce0003f25270 */
[----:B------:R-:W-:Y:S06]  /*0580*/  @!P0 BRA `(.L_x_7) ;  /* 0x00000000001c8947 */ /* 0x000fec0003800000 */
[----:B0-----:R-:W-:Y:S01]  /*0590*/  IMAD.IADD R5, R0, 0x1, R9 ;  /* 0x0000000100057824 */ /* 0x001fe200078e0209 */
[----:B------:R-:W-:-:S03]  /*05a0*/  IADD3 R9, PT, PT, R9, 0x4, RZ ;  /* 0x0000000409097810 */ /* 0x000fc60007ffe0ff */
[----:B------:R-:W-:-:S05]  /*05b0*/  IMAD.WIDE R4, R5, 0x4, R2 ;  /* 0x0000000405047825 */ /* 0x000fca00078e0202 */
[----:B------:R1:W-:Y:S04]  /*05c0*/  STG.E desc[UR6][R4.64], RZ ;  /* 0x000000ff04007986 */ /* 0x0003e8000c101906 */
[----:B------:R1:W-:Y:S04]  /*05d0*/  STG.E desc[UR6][R4.64+0x4], RZ ;  /* 0x000004ff04007986 */ /* 0x0003e8000c101906 */
[----:B------:R1:W-:Y:S04]  /*05e0*/  STG.E desc[UR6][R4.64+0x8], RZ ;  /* 0x000008ff04007986 */ /* 0x0003e8000c101906 */
[----:B------:R1:W-:Y:S02]  /*05f0*/  STG.E desc[UR6][R4.64+0xc], RZ ;  /* 0x00000cff04007986 */ /* 0x0003e4000c101906 */
.L_x_7:
[----:B------:R-:W-:Y:S05]  /*0600*/  @!P1 EXIT ;  /* 0x000000000000994d */ /* 0x000fea0003800000 */
[----:B------:R-:W-:Y:S02]  /*0610*/  ISETP.NE.AND P0, PT, R6, 0x1, PT ;  /* 0x000000010600780c */ /* 0x000fe40003f05270 */
[----:B01----:R-:W-:-:S04]  /*0620*/  LOP3.LUT R4, R13, 0x1, RZ, 0xc0, !PT ;  /* 0x000000010d047812 */ /* 0x003fc800078ec0ff */
[----:B------:R-:W-:-:S07]  /*0630*/  ISETP.NE.U32.AND P1, PT, R4, 0x1, PT ;  /* 0x000000010400780c */ /* 0x000fce0003f25070 */
[----:B------:R-:W-:Y:S01]  /*0640*/  @P0 IMAD.IADD R5, R0, 0x1, R9 ;  /* 0x0000000100050824 */ /* 0x000fe200078e0209 */
[----:B------:R-:W-:-:S03]  /*0650*/  @P0 IADD3 R9, PT, PT, R9, 0x2, RZ ;  /* 0x0000000209090810 */ /* 0x000fc60007ffe0ff */
[----:B------:R-:W-:-:S05]  /*0660*/  @P0 IMAD.WIDE R4, R5, 0x4, R2 ;  /* 0x0000000405040825 */ /* 0x000fca00078e0202 */
[----:B------:R0:W-:Y:S04]  /*0670*/  @P0 STG.E desc[UR6][R4.64], RZ ;  /* 0x000000ff04000986 */ /* 0x0001e8000c101906 */
[----:B------:R0:W-:Y:S01]  /*0680*/  @P0 STG.E desc[UR6][R4.64+0x4], RZ ;  /* 0x000004ff04000986 */ /* 0x0001e2000c101906 */
[----:B------:R-:W-:Y:S05]  /*0690*/  @P1 EXIT ;  /* 0x000000000000194d */ /* 0x000fea0003800000 */
[----:B------:R-:W-:-:S04]  /*06a0*/  IMAD.IADD R9, R0, 0x1, R9 ;  /* 0x0000000100097824 */ /* 0x000fc800078e0209 */
[----:B------:R-:W-:-:S05]  /*06b0*/  IMAD.WIDE R2, R9, 0x4, R2 ;  /* 0x0000000409027825 */ /* 0x000fca00078e0202 */
[----:B------:R-:W-:Y:S01]  /*06c0*/  STG.E desc[UR6][R2.64], RZ ;  /* 0x000000ff02007986 */ /* 0x000fe2000c101906 */
[----:B------:R-:W-:Y:S05]  /*06d0*/  EXIT ;  /* 0x000000000000794d */ /* 0x000fea0003800000 */
.L_x_8:
[----:B------:R-:W-:-:S00]  /*06e0*/  BRA `(.L_x_8) ;  /* 0xfffffffc00fc7947 */ /* 0x000fc0000383ffff */
[----:B------:R-:W-:-:S00]  /*06f0*/  NOP ;  /* 0x0000000000007918 */ /* 0x000fc00000000000 */
        /* <DEDUP_REMOVED lines=8> */
.L_x_9:


//--------------------- .nv.shared.reserved.0     --------------------------
	.section	.nv.shared.reserved.0,"aw",@nobits
	.weak		__nv_reservedSMEM_offset_0_alias
	.size		__nv_reservedSMEM_offset_0_alias, 0, 64
	.other		__nv_reservedSMEM_offset_0_alias,@"STO_CUDA_RESERVED_SHARED STV_DEFAULT"
__nv_reservedSMEM_offset_0_alias:
	.zero		0
	.zero		64


//--------------------- .nv.constant0._Z12mandelKernelffffmiPii --------------------------
	.section	.nv.constant0._Z12mandelKernelffffmiPii,"a",@progbits
	.sectionflags	@""
	.align	4
.nv.constant0._Z12mandelKernelffffmiPii:
	.zero		940


//--------------------- SYMBOLS --------------------------

	.type		.nv.reservedSmem.offset0,@object
	.size		.nv.reservedSmem.offset0,0x4
